//
// Generated by NVIDIA NVVM Compiler
//
// Compiler Build ID: CL-36424714
// Cuda compilation tools, release 13.0, V13.0.88
// Based on NVVM 20.0.0
//

.version 9.0
.target sm_100
.address_size 64

	// .globl	_Z20multiply_kernel_fp16PK6__halfS1_PS_i

.visible .entry _Z20multiply_kernel_fp16PK6__halfS1_PS_i(
	.param .u64 .ptr .align 1 _Z20multiply_kernel_fp16PK6__halfS1_PS_i_param_0,
	.param .u64 .ptr .align 1 _Z20multiply_kernel_fp16PK6__halfS1_PS_i_param_1,
	.param .u64 .ptr .align 1 _Z20multiply_kernel_fp16PK6__halfS1_PS_i_param_2,
	.param .u32 _Z20multiply_kernel_fp16PK6__halfS1_PS_i_param_3
)
{
	.reg .pred 	%p<2>;
	.reg .b16 	%rs<4>;
	.reg .b32 	%r<6>;
	.reg .b64 	%rd<11>;

	ld.param.u64 	%rd1, [_Z20multiply_kernel_fp16PK6__halfS1_PS_i_param_0];
	ld.param.u64 	%rd2, [_Z20multiply_kernel_fp16PK6__halfS1_PS_i_param_1];
	ld.param.u64 	%rd3, [_Z20multiply_kernel_fp16PK6__halfS1_PS_i_param_2];
	ld.param.u32 	%r2, [_Z20multiply_kernel_fp16PK6__halfS1_PS_i_param_3];
	mov.u32 	%r3, %ctaid.x;
	mov.u32 	%r4, %ntid.x;
	mov.u32 	%r5, %tid.x;
	mad.lo.s32 	%r1, %r3, %r4, %r5;
	setp.ge.s32 	%p1, %r1, %r2;
	@%p1 bra 	$L__BB0_2;
	cvta.to.global.u64 	%rd4, %rd1;
	cvta.to.global.u64 	%rd5, %rd2;
	cvta.to.global.u64 	%rd6, %rd3;
	mul.wide.s32 	%rd7, %r1, 2;
	add.s64 	%rd8, %rd4, %rd7;
	ld.global.u16 	%rs2, [%rd8];
	add.s64 	%rd9, %rd5, %rd7;
	ld.global.u16 	%rs3, [%rd9];
	// begin inline asm
	{mul.f16 %rs1,%rs2,%rs3;
}
	// end inline asm
	add.s64 	%rd10, %rd6, %rd7;
	st.global.u16 	[%rd10], %rs1;
$L__BB0_2:
	ret;

}
	// .globl	_Z15add_kernel_fp16PK6__halfS1_PS_i
.visible .entry _Z15add_kernel_fp16PK6__halfS1_PS_i(
	.param .u64 .ptr .align 1 _Z15add_kernel_fp16PK6__halfS1_PS_i_param_0,
	.param .u64 .ptr .align 1 _Z15add_kernel_fp16PK6__halfS1_PS_i_param_1,
	.param .u64 .ptr .align 1 _Z15add_kernel_fp16PK6__halfS1_PS_i_param_2,
	.param .u32 _Z15add_kernel_fp16PK6__halfS1_PS_i_param_3
)
{
	.reg .pred 	%p<2>;
	.reg .b16 	%rs<4>;
	.reg .b32 	%r<6>;
	.reg .b64 	%rd<11>;

	ld.param.u64 	%rd1, [_Z15add_kernel_fp16PK6__halfS1_PS_i_param_0];
	ld.param.u64 	%rd2, [_Z15add_kernel_fp16PK6__halfS1_PS_i_param_1];
	ld.param.u64 	%rd3, [_Z15add_kernel_fp16PK6__halfS1_PS_i_param_2];
	ld.param.u32 	%r2, [_Z15add_kernel_fp16PK6__halfS1_PS_i_param_3];
	mov.u32 	%r3, %ctaid.x;
	mov.u32 	%r4, %ntid.x;
	mov.u32 	%r5, %tid.x;
	mad.lo.s32 	%r1, %r3, %r4, %r5;
	setp.ge.s32 	%p1, %r1, %r2;
	@%p1 bra 	$L__BB1_2;
	cvta.to.global.u64 	%rd4, %rd1;
	cvta.to.global.u64 	%rd5, %rd2;
	cvta.to.global.u64 	%rd6, %rd3;
	mul.wide.s32 	%rd7, %r1, 2;
	add.s64 	%rd8, %rd4, %rd7;
	ld.global.u16 	%rs2, [%rd8];
	add.s64 	%rd9, %rd5, %rd7;
	ld.global.u16 	%rs3, [%rd9];
	// begin inline asm
	{add.f16 %rs1,%rs2,%rs3;
}
	// end inline asm
	add.s64 	%rd10, %rd6, %rd7;
	st.global.u16 	[%rd10], %rs1;
$L__BB1_2:
	ret;

}
	// .globl	_Z21fma_fused_kernel_fp16PK6__halfS1_S1_PS_i
.visible .entry _Z21fma_fused_kernel_fp16PK6__halfS1_S1_PS_i(
	.param .u64 .ptr .align 1 _Z21fma_fused_kernel_fp16PK6__halfS1_S1_PS_i_param_0,
	.param .u64 .ptr .align 1 _Z21fma_fused_kernel_fp16PK6__halfS1_S1_PS_i_param_1,
	.param .u64 .ptr .align 1 _Z21fma_fused_kernel_fp16PK6__halfS1_S1_PS_i_param_2,
	.param .u64 .ptr .align 1 _Z21fma_fused_kernel_fp16PK6__halfS1_S1_PS_i_param_3,
	.param .u32 _Z21fma_fused_kernel_fp16PK6__halfS1_S1_PS_i_param_4
)
{
	.reg .pred 	%p<2>;
	.reg .b16 	%rs<5>;
	.reg .b32 	%r<6>;
	.reg .b64 	%rd<14>;

	ld.param.u64 	%rd1, [_Z21fma_fused_kernel_fp16PK6__halfS1_S1_PS_i_param_0];
	ld.param.u64 	%rd2, [_Z21fma_fused_kernel_fp16PK6__halfS1_S1_PS_i_param_1];
	ld.param.u64 	%rd3, [_Z21fma_fused_kernel_fp16PK6__halfS1_S1_PS_i_param_2];
	ld.param.u64 	%rd4, [_Z21fma_fused_kernel_fp16PK6__halfS1_S1_PS_i_param_3];
	ld.param.u32 	%r2, [_Z21fma_fused_kernel_fp16PK6__halfS1_S1_PS_i_param_4];
	mov.u32 	%r3, %ctaid.x;
	mov.u32 	%r4, %ntid.x;
	mov.u32 	%r5, %tid.x;
	mad.lo.s32 	%r1, %r3, %r4, %r5;
	setp.ge.s32 	%p1, %r1, %r2;
	@%p1 bra 	$L__BB2_2;
	cvta.to.global.u64 	%rd5, %rd1;
	cvta.to.global.u64 	%rd6, %rd2;
	cvta.to.global.u64 	%rd7, %rd3;
	cvta.to.global.u64 	%rd8, %rd4;
	mul.wide.s32 	%rd9, %r1, 2;
	add.s64 	%rd10, %rd5, %rd9;
	ld.global.u16 	%rs2, [%rd10];
	add.s64 	%rd11, %rd6, %rd9;
	ld.global.u16 	%rs3, [%rd11];
	add.s64 	%rd12, %rd7, %rd9;
	ld.global.u16 	%rs4, [%rd12];
	// begin inline asm
	{fma.rn.f16 %rs1,%rs2,%rs3,%rs4;
}
	// end inline asm
	add.s64 	%rd13, %rd8, %rd9;
	st.global.u16 	[%rd13], %rs1;
$L__BB2_2:
	ret;

}


// ===== COMPILED SASS (sm_100) =====

	.target	sm_100

	.elftype	@"ET_EXEC"


//--------------------- .note.nv.tkinfo           --------------------------
	.section	.note.nv.tkinfo,"",@"SHT_NOTE"
	.sectionflags	@"SHF_NOTE_NV_TKINFO"
	.tkinfo
        /*0018*/ 	.word	0x00000002
        /*0030*/ 	.string	""
        /*0030*/ 	.string	"ptxas"
        /*0030*/ 	.string	"Cuda compilation tools, release 13.0, V13.0.88"
        /*0030*/ 	.string	"Build cuda_13.0.r13.0/compiler.36424714_0"
        /*0030*/ 	.string	"-arch sm_100 -m 64 "



//--------------------- .note.nv.cuinfo           --------------------------
	.section	.note.nv.cuinfo,"",@"SHT_NOTE"
	.sectionflags	@"SHF_NOTE_NV_CUINFO"
        /*0018*/ 	.short	0x0002
        /*001a*/ 	.short	0x0064
        /*001c*/ 	.short	0x0082
	.zero		2


//--------------------- .nv.info                  --------------------------
	.section	.nv.info,"",@"SHT_CUDA_INFO"
	.align	4


	//----- nvinfo : EIATTR_REGCOUNT
	.align		4
        /*0000*/ 	.byte	0x04, 0x2f
        /*0002*/ 	.short	(.L_1 - .L_0)
	.align		4
.L_0:
        /*0004*/ 	.word	index@(_Z20multiply_kernel_fp16PK6__halfS1_PS_i)
        /*0008*/ 	.word	0x0000000c


	//----- nvinfo : EIATTR_FRAME_SIZE
	.align		4
.L_1:
        /*000c*/ 	.byte	0x04, 0x11
        /*000e*/ 	.short	(.L_3 - .L_2)
	.align		4
.L_2:
        /*0010*/ 	.word	index@(_Z20multiply_kernel_fp16PK6__halfS1_PS_i)
        /*0014*/ 	.word	0x00000000


	//----- nvinfo : EIATTR_REGCOUNT
	.align		4
.L_3:
        /*0018*/ 	.byte	0x04, 0x2f
        /*001a*/ 	.short	(.L_5 - .L_4)
	.align		4
.L_4:
        /*001c*/ 	.word	index@(_Z15add_kernel_fp16PK6__halfS1_PS_i)
        /*0020*/ 	.word	0x0000000c


	//----- nvinfo : EIATTR_FRAME_SIZE
	.align		4
.L_5:
        /*0024*/ 	.byte	0x04, 0x11
        /*0026*/ 	.short	(.L_7 - .L_6)
	.align		4
.L_6:
        /*0028*/ 	.word	index@(_Z15add_kernel_fp16PK6__halfS1_PS_i)
        /*002c*/ 	.word	0x00000000


	//----- nvinfo : EIATTR_REGCOUNT
	.align		4
.L_7:
        /*0030*/ 	.byte	0x04, 0x2f
        /*0032*/ 	.short	(.L_9 - .L_8)
	.align		4
.L_8:
        /*0034*/ 	.word	index@(_Z21fma_fused_kernel_fp16PK6__halfS1_S1_PS_i)
        /*0038*/ 	.word	0x0000000e


	//----- nvinfo : EIATTR_FRAME_SIZE
	.align		4
.L_9:
        /*003c*/ 	.byte	0x04, 0x11
        /*003e*/ 	.short	(.L_11 - .L_10)
	.align		4
.L_10:
        /*0040*/ 	.word	index@(_Z21fma_fused_kernel_fp16PK6__halfS1_S1_PS_i)
        /*0044*/ 	.word	0x00000000


	//----- nvinfo : EIATTR_MIN_STACK_SIZE
	.align		4
.L_11:
        /*0048*/ 	.byte	0x04, 0x12
        /*004a*/ 	.short	(.L_13 - .L_12)
	.align		4
.L_12:
        /*004c*/ 	.word	index@(_Z21fma_fused_kernel_fp16PK6__halfS1_S1_PS_i)
        /*0050*/ 	.word	0x00000000


	//----- nvinfo : EIATTR_MIN_STACK_SIZE
	.align		4
.L_13:
        /*0054*/ 	.byte	0x04, 0x12
        /*0056*/ 	.short	(.L_15 - .L_14)
	.align		4
.L_14:
        /*0058*/ 	.word	index@(_Z15add_kernel_fp16PK6__halfS1_PS_i)
        /*005c*/ 	.word	0x00000000


	//----- nvinfo : EIATTR_MIN_STACK_SIZE
	.align		4
.L_15:
        /*0060*/ 	.byte	0x04, 0x12
        /*0062*/ 	.short	(.L_17 - .L_16)
	.align		4
.L_16:
        /*0064*/ 	.word	index@(_Z20multiply_kernel_fp16PK6__halfS1_PS_i)
        /*0068*/ 	.word	0x00000000
.L_17:


//--------------------- .nv.compat                --------------------------
	.section	.nv.compat,"",@"SHT_CUDA_COMPAT_INFO"
	.align	4
        /*0000*/ 	.byte	0x02, 0x09, 0x00, 0x00, 0x02, 0x02, 0x01, 0x00, 0x02, 0x05, 0x05, 0x00, 0x03, 0x07, 0x01, 0x01
        /*0010*/ 	.byte	0x02, 0x03, 0x00, 0x00, 0x02, 0x06, 0x01, 0x00, 0x04, 0x0b, 0x08, 0x00, 0x09, 0x00, 0x00, 0x00
        /*0020*/ 	.byte	0x00, 0x00, 0x00, 0x00


//--------------------- .nv.info._Z21fma_fused_kernel_fp16PK6__halfS1_S1_PS_i --------------------------
	.section	.nv.info._Z21fma_fused_kernel_fp16PK6__halfS1_S1_PS_i,"",@"SHT_CUDA_INFO"
	.sectionflags	@""
	.align	4


	//----- nvinfo : EIATTR_CUDA_API_VERSION
	.align		4
        /*0000*/ 	.byte	0x04, 0x37
        /*0002*/ 	.short	(.L_19 - .L_18)
.L_18:
        /*0004*/ 	.word	0x00000082


	//----- nvinfo : EIATTR_KPARAM_INFO
	.align		4
.L_19:
        /*0008*/ 	.byte	0x04, 0x17
        /*000a*/ 	.short	(.L_21 - .L_20)
.L_20:
        /*000c*/ 	.word	0x00000000
        /*0010*/ 	.short	0x0004
        /*0012*/ 	.short	0x0020
        /*0014*/ 	.byte	0x00, 0xf0, 0x11, 0x00


	//----- nvinfo : EIATTR_KPARAM_INFO
	.align		4
.L_21:
        /*0018*/ 	.byte	0x04, 0x17
        /*001a*/ 	.short	(.L_23 - .L_22)
.L_22:
        /*001c*/ 	.word	0x00000000
        /*0020*/ 	.short	0x0003
        /*0022*/ 	.short	0x0018
        /*0024*/ 	.byte	0x00, 0xf5, 0x21, 0x00


	//----- nvinfo : EIATTR_KPARAM_INFO
	.align		4
.L_23:
        /*0028*/ 	.byte	0x04, 0x17
        /*002a*/ 	.short	(.L_25 - .L_24)
.L_24:
        /*002c*/ 	.word	0x00000000
        /*0030*/ 	.short	0x0002
        /*0032*/ 	.short	0x0010
        /*0034*/ 	.byte	0x00, 0xf5, 0x21, 0x00


	//----- nvinfo : EIATTR_KPARAM_INFO
	.align		4
.L_25:
        /*0038*/ 	.byte	0x04, 0x17
        /*003a*/ 	.short	(.L_27 - .L_26)
.L_26:
        /*003c*/ 	.word	0x00000000
        /*0040*/ 	.short	0x0001
        /*0042*/ 	.short	0x0008
        /*0044*/ 	.byte	0x00, 0xf5, 0x21, 0x00


	//----- nvinfo : EIATTR_KPARAM_INFO
	.align		4
.L_27:
        /*0048*/ 	.byte	0x04, 0x17
        /*004a*/ 	.short	(.L_29 - .L_28)
.L_28:
        /*004c*/ 	.word	0x00000000
        /*0050*/ 	.short	0x0000
        /*0052*/ 	.short	0x0000
        /*0054*/ 	.byte	0x00, 0xf5, 0x21, 0x00


	//----- nvinfo : EIATTR_SPARSE_MMA_MASK
	.align		4
.L_29:
        /*0058*/ 	.byte	0x03, 0x50
        /*005a*/ 	.short	0x0000


	//----- nvinfo : EIATTR_MAXREG_COUNT
	.align		4
        /*005c*/ 	.byte	0x03, 0x1b
        /*005e*/ 	.short	0x00ff


	//----- nvinfo : EIATTR_MERCURY_ISA_VERSION
	.align		4
        /*0060*/ 	.byte	0x03, 0x5f
        /*0062*/ 	.short	0x0101


	//----- nvinfo : EIATTR_VRC_CTA_INIT_COUNT
	.align		4
        /*0064*/ 	.byte	0x02, 0x4a
	.zero		1
	.zero		1


	//----- nvinfo : EIATTR_EXIT_INSTR_OFFSETS
	.align		4
        /*0068*/ 	.byte	0x04, 0x1c
        /*006a*/ 	.short	(.L_31 - .L_30)


	//   ....[0]....
.L_30:
        /*006c*/ 	.word	0x00000070


	//   ....[1]....
        /*0070*/ 	.word	0x00000160


	//----- nvinfo : EIATTR_CBANK_PARAM_SIZE
	.align		4
.L_31:
        /*0074*/ 	.byte	0x03, 0x19
        /*0076*/ 	.short	0x0024


	//----- nvinfo : EIATTR_PARAM_CBANK
	.align		4
        /*0078*/ 	.byte	0x04, 0x0a
        /*007a*/ 	.short	(.L_33 - .L_32)
	.align		4
.L_32:
        /*007c*/ 	.word	index@(.nv.constant0._Z21fma_fused_kernel_fp16PK6__halfS1_S1_PS_i)
        /*0080*/ 	.short	0x0380
        /*0082*/ 	.short	0x0024


	//----- nvinfo : EIATTR_SW_WAR
	.align		4
.L_33:
        /*0084*/ 	.byte	0x04, 0x36
        /*0086*/ 	.short	(.L_35 - .L_34)
.L_34:
        /*0088*/ 	.word	0x00000008
.L_35:


//--------------------- .nv.info._Z15add_kernel_fp16PK6__halfS1_PS_i --------------------------
	.section	.nv.info._Z15add_kernel_fp16PK6__halfS1_PS_i,"",@"SHT_CUDA_INFO"
	.sectionflags	@""
	.align	4


	//----- nvinfo : EIATTR_CUDA_API_VERSION
	.align		4
        /*0000*/ 	.byte	0x04, 0x37
        /*0002*/ 	.short	(.L_37 - .L_36)
.L_36:
        /*0004*/ 	.word	0x00000082


	//----- nvinfo : EIATTR_KPARAM_INFO
	.align		4
.L_37:
        /*0008*/ 	.byte	0x04, 0x17
        /*000a*/ 	.short	(.L_39 - .L_38)
.L_38:
        /*000c*/ 	.word	0x00000000
        /*0010*/ 	.short	0x0003
        /*0012*/ 	.short	0x0018
        /*0014*/ 	.byte	0x00, 0xf0, 0x11, 0x00


	//----- nvinfo : EIATTR_KPARAM_INFO
	.align		4
.L_39:
        /*0018*/ 	.byte	0x04, 0x17
        /*001a*/ 	.short	(.L_41 - .L_40)
.L_40:
        /*001c*/ 	.word	0x00000000
        /*0020*/ 	.short	0x0002
        /*0022*/ 	.short	0x0010
        /*0024*/ 	.byte	0x00, 0xf5, 0x21, 0x00


	//----- nvinfo : EIATTR_KPARAM_INFO
	.align		4
.L_41:
        /*0028*/ 	.byte	0x04, 0x17
        /*002a*/ 	.short	(.L_43 - .L_42)
.L_42:
        /*002c*/ 	.word	0x00000000
        /*0030*/ 	.short	0x0001
        /*0032*/ 	.short	0x0008
        /*0034*/ 	.byte	0x00, 0xf5, 0x21, 0x00


	//----- nvinfo : EIATTR_KPARAM_INFO
	.align		4
.L_43:
        /*0038*/ 	.byte	0x04, 0x17
        /*003a*/ 	.short	(.L_45 - .L_44)
.L_44:
        /*003c*/ 	.word	0x00000000
        /*0040*/ 	.short	0x0000
        /*0042*/ 	.short	0x0000
        /*0044*/ 	.byte	0x00, 0xf5, 0x21, 0x00


	//----- nvinfo : EIATTR_SPARSE_MMA_MASK
	.align		4
.L_45:
        /*0048*/ 	.byte	0x03, 0x50
        /*004a*/ 	.short	0x0000


	//----- nvinfo : EIATTR_MAXREG_COUNT
	.align		4
        /*004c*/ 	.byte	0x03, 0x1b
        /*004e*/ 	.short	0x00ff


	//----- nvinfo : EIATTR_MERCURY_ISA_VERSION
	.align		4
        /*0050*/ 	.byte	0x03, 0x5f
        /*0052*/ 	.short	0x0101


	//----- nvinfo : EIATTR_VRC_CTA_INIT_COUNT
	.align		4
        /*0054*/ 	.byte	0x02, 0x4a
	.zero		1
	.zero		1


	//----- nvinfo : EIATTR_EXIT_INSTR_OFFSETS
	.align		4
        /*0058*/ 	.byte	0x04, 0x1c
        /*005a*/ 	.short	(.L_47 - .L_46)


	//   ....[0]....
.L_46:
        /*005c*/ 	.word	0x00000070


	//   ....[1]....
        /*0060*/ 	.word	0x00000130


	//----- nvinfo : EIATTR_CBANK_PARAM_SIZE
	.align		4
.L_47:
        /*0064*/ 	.byte	0x03, 0x19
        /*0066*/ 	.short	0x001c


	//----- nvinfo : EIATTR_PARAM_CBANK
	.align		4
        /*0068*/ 	.byte	0x04, 0x0a
        /*006a*/ 	.short	(.L_49 - .L_48)
	.align		4
.L_48:
        /*006c*/ 	.word	index@(.nv.constant0._Z15add_kernel_fp16PK6__halfS1_PS_i)
        /*0070*/ 	.short	0x0380
        /*0072*/ 	.short	0x001c


	//----- nvinfo : EIATTR_SW_WAR
	.align		4
.L_49:
        /*0074*/ 	.byte	0x04, 0x36
        /*0076*/ 	.short	(.L_51 - .L_50)
.L_50:
        /*0078*/ 	.word	0x00000008
.L_51:


//--------------------- .nv.info._Z20multiply_kernel_fp16PK6__halfS1_PS_i --------------------------
	.section	.nv.info._Z20multiply_kernel_fp16PK6__halfS1_PS_i,"",@"SHT_CUDA_INFO"
	.sectionflags	@""
	.align	4


	//----- nvinfo : EIATTR_CUDA_API_VERSION
	.align		4
        /*0000*/ 	.byte	0x04, 0x37
        /*0002*/ 	.short	(.L_53 - .L_52)
.L_52:
        /*0004*/ 	.word	0x00000082


	//----- nvinfo : EIATTR_KPARAM_INFO
	.align		4
.L_53:
        /*0008*/ 	.byte	0x04, 0x17
        /*000a*/ 	.short	(.L_55 - .L_54)
.L_54:
        /*000c*/ 	.word	0x00000000
        /*0010*/ 	.short	0x0003
        /*0012*/ 	.short	0x0018
        /*0014*/ 	.byte	0x00, 0xf0, 0x11, 0x00


	//----- nvinfo : EIATTR_KPARAM_INFO
	.align		4
.L_55:
        /*0018*/ 	.byte	0x04, 0x17
        /*001a*/ 	.short	(.L_57 - .L_56)
.L_56:
        /*001c*/ 	.word	0x00000000
        /*0020*/ 	.short	0x0002
        /*0022*/ 	.short	0x0010
        /*0024*/ 	.byte	0x00, 0xf5, 0x21, 0x00


	//----- nvinfo : EIATTR_KPARAM_INFO
	.align		4
.L_57:
        /*0028*/ 	.byte	0x04, 0x17
        /*002a*/ 	.short	(.L_59 - .L_58)
.L_58:
        /*002c*/ 	.word	0x00000000
        /*0030*/ 	.short	0x0001
        /*0032*/ 	.short	0x0008
        /*0034*/ 	.byte	0x00, 0xf5, 0x21, 0x00


	//----- nvinfo : EIATTR_KPARAM_INFO
	.align		4
.L_59:
        /*0038*/ 	.byte	0x04, 0x17
        /*003a*/ 	.short	(.L_61 - .L_60)
.L_60:
        /*003c*/ 	.word	0x00000000
        /*0040*/ 	.short	0x0000
        /*0042*/ 	.short	0x0000
        /*0044*/ 	.byte	0x00, 0xf5, 0x21, 0x00


	//----- nvinfo : EIATTR_SPARSE_MMA_MASK
	.align		4
.L_61:
        /*0048*/ 	.byte	0x03, 0x50
        /*004a*/ 	.short	0x0000


	//----- nvinfo : EIATTR_MAXREG_COUNT
	.align		4
        /*004c*/ 	.byte	0x03, 0x1b
        /*004e*/ 	.short	0x00ff


	//----- nvinfo : EIATTR_MERCURY_ISA_VERSION
	.align		4
        /*0050*/ 	.byte	0x03, 0x5f
        /*0052*/ 	.short	0x0101


	//----- nvinfo : EIATTR_VRC_CTA_INIT_COUNT
	.align		4
        /*0054*/ 	.byte	0x02, 0x4a
	.zero		1
	.zero		1


	//----- nvinfo : EIATTR_EXIT_INSTR_OFFSETS
	.align		4
        /*0058*/ 	.byte	0x04, 0x1c
        /*005a*/ 	.short	(.L_63 - .L_62)


	//   ....[0]....
.L_62:
        /*005c*/ 	.word	0x00000070


	//   ....[1]....
        /*0060*/ 	.word	0x00000130


	//----- nvinfo : EIATTR_CBANK_PARAM_SIZE
	.align		4
.L_63:
        /*0064*/ 	.byte	0x03, 0x19
        /*0066*/ 	.short	0x001c


	//----- nvinfo : EIATTR_PARAM_CBANK
	.align		4
        /*0068*/ 	.byte	0x04, 0x0a
        /*006a*/ 	.short	(.L_65 - .L_64)
	.align		4
.L_64:
        /*006c*/ 	.word	index@(.nv.constant0._Z20multiply_kernel_fp16PK6__halfS1_PS_i)
        /*0070*/ 	.short	0x0380
        /*0072*/ 	.short	0x001c


	//----- nvinfo : EIATTR_SW_WAR
	.align		4
.L_65:
        /*0074*/ 	.byte	0x04, 0x36
        /*0076*/ 	.short	(.L_67 - .L_66)
.L_66:
        /*0078*/ 	.word	0x00000008
.L_67:


//--------------------- .nv.callgraph             --------------------------
	.section	.nv.callgraph,"",@"SHT_CUDA_CALLGRAPH"
	.align	4
	.sectionentsize	8
	.align		4
        /*0000*/ 	.word	0x00000000
	.align		4
        /*0004*/ 	.word	0xffffffff
	.align		4
        /*0008*/ 	.word	0x00000000
	.align		4
        /*000c*/ 	.word	0xfffffffe
	.align		4
        /*0010*/ 	.word	0x00000000
	.align		4
        /*0014*/ 	.word	0xfffffffd
	.align		4
        /*0018*/ 	.word	0x00000000
	.align		4
        /*001c*/ 	.word	0xfffffffc


//--------------------- .text._Z21fma_fused_kernel_fp16PK6__halfS1_S1_PS_i --------------------------
	.section	.text._Z21fma_fused_kernel_fp16PK6__halfS1_S1_PS_i,"ax",@progbits
	.align	128
        .global         _Z21fma_fused_kernel_fp16PK6__halfS1_S1_PS_i
        .type           _Z21fma_fused_kernel_fp16PK6__halfS1_S1_PS_i,@function
        .size           _Z21fma_fused_kernel_fp16PK6__halfS1_S1_PS_i,(.L_x_3 - _Z21fma_fused_kernel_fp16PK6__halfS1_S1_PS_i)
        .other          _Z21fma_fused_kernel_fp16PK6__halfS1_S1_PS_i,@"STO_CUDA_ENTRY STV_DEFAULT"
_Z21fma_fused_kernel_fp16PK6__halfS1_S1_PS_i:
.text._Z21fma_fused_kernel_fp16PK6__halfS1_S1_PS_i:
[----:B------:R-:W-:Y:S01]  /*0000*/  LDC R1, c[0x0][0x37c] ;  /* 0x0000df00ff017b82 */ /* 0x000fe20000000800 */
[----:B------:R-:W0:Y:S07]  /*0010*/  S2R R0, SR_TID.X ;  /* 0x0000000000007919 */ /* 0x000e2e0000002100 */
[----:B------:R-:W0:Y:S01]  /*0020*/  S2UR UR4, SR_CTAID.X ;  /* 0x00000000000479c3 */ /* 0x000e220000002500 */
[----:B------:R-:W1:Y:S07]  /*0030*/  LDCU UR5, c[0x0][0x3a0] ;  /* 0x00007400ff0577ac */ /* 0x000e6e0008000800 */
[----:B------:R-:W0:Y:S02]  /*0040*/  LDC R11, c[0x0][0x360] ;  /* 0x0000d800ff0b7b82 */ /* 0x000e240000000800 */
[----:B0-----:R-:W-:-:S05]  /*0050*/  IMAD R11, R11, UR4, R0 ;  /* 0x000000040b0b7c24 */ /* 0x001fca000f8e0200 */
[----:B-1----:R-:W-:-:S13]  /*0060*/  ISETP.GE.AND P0, PT, R11, UR5, PT ;  /* 0x000000050b007c0c */ /* 0x002fda000bf06270 */
[----:B------:R-:W-:Y:S05]  /*0070*/  @P0 EXIT ;  /* 0x000000000000094d */ /* 0x000fea0003800000 */
[----:B------:R-:W0:Y:S01]  /*0080*/  LDC.64 R2, c[0x0][0x380] ;  /* 0x0000e000ff027b82 */ /* 0x000e220000000a00 */
[----:B------:R-:W1:Y:S07]  /*0090*/  LDCU.64 UR4, c[0x0][0x358] ;  /* 0x00006b00ff0477ac */ /* 0x000e6e0008000a00 */
[----:B------:R-:W2:Y:S08]  /*00a0*/  LDC.64 R4, c[0x0][0x388] ;  /* 0x0000e200ff047b82 */ /* 0x000eb00000000a00 */
[----:B------:R-:W3:Y:S01]  /*00b0*/  LDC.64 R6, c[0x0][0x390] ;  /* 0x0000e400ff067b82 */ /* 0x000ee20000000a00 */
[----:B0-----:R-:W-:-:S07]  /*00c0*/  IMAD.WIDE R2, R11, 0x2, R2 ;  /* 0x000000020b027825 */ /* 0x001fce00078e0202 */
[----:B------:R-:W0:Y:S01]  /*00d0*/  LDC.64 R8, c[0x0][0x398] ;  /* 0x0000e600ff087b82 */ /* 0x000e220000000a00 */
[----:B-1----:R-:W4:Y:S01]  /*00e0*/  LDG.E.U16 R2, desc[UR4][R2.64] ;  /* 0x0000000402027981 */ /* 0x002f22000c1e1500 */
[----:B--2---:R-:W-:-:S06]  /*00f0*/  IMAD.WIDE R4, R11, 0x2, R4 ;  /* 0x000000020b047825 */ /* 0x004fcc00078e0204 */
[----:B------:R-:W4:Y:S01]  /*0100*/  LDG.E.U16 R5, desc[UR4][R4.64] ;  /* 0x0000000404057981 */ /* 0x000f22000c1e1500 */
[----:B---3--:R-:W-:-:S06]  /*0110*/  IMAD.WIDE R6, R11, 0x2, R6 ;  /* 0x000000020b067825 */ /* 0x008fcc00078e0206 */
[----:B------:R-:W4:Y:S01]  /*0120*/  LDG.E.U16 R6, desc[UR4][R6.64] ;  /* 0x0000000406067981 */ /* 0x000f22000c1e1500 */
[----:B0-----:R-:W-:-:S04]  /*0130*/  IMAD.WIDE R8, R11, 0x2, R8 ;  /* 0x000000020b087825 */ /* 0x001fc800078e0208 */
[----:B----4-:R-:W-:-:S05]  /*0140*/  HFMA2 R5, R2.H0_H0, R5.H0_H0, R6.H0_H0 ;  /* 0x2000000502057231 */ /* 0x010fca0000040806 */
[----:B------:R-:W-:Y:S01]  /*0150*/  STG.E.U16 desc[UR4][R8.64], R5 ;  /* 0x0000000508007986 */ /* 0x000fe2000c101504 */
[----:B------:R-:W-:Y:S05]  /*0160*/  EXIT ;  /* 0x000000000000794d */ /* 0x000fea0003800000 */
.L_x_0:
[----:B------:R-:W-:-:S00]  /*0170*/  BRA `(.L_x_0) ;  /* 0xfffffffc00fc7947 */ /* 0x000fc0000383ffff */
[----:B------:R-:W-:-:S00]  /*0180*/  NOP ;  /* 0x0000000000007918 */ /* 0x000fc00000000000 */
[----:B------:R-:W-:-:S00]  /*0190*/  NOP ;  /* 0x0000000000007918 */ /* 0x000fc00000000000 */
[----:B------:R-:W-:-:S00]  /*01a0*/  NOP ;  /* 0x0000000000007918 */ /* 0x000fc00000000000 */
[----:B------:R-:W-:-:S00]  /*01b0*/  NOP ;  /* 0x0000000000007918 */ /* 0x000fc00000000000 */
[----:B------:R-:W-:-:S00]  /*01c0*/  NOP ;  /* 0x0000000000007918 */ /* 0x000fc00000000000 */
[----:B------:R-:W-:-:S00]  /*01d0*/  NOP ;  /* 0x0000000000007918 */ /* 0x000fc00000000000 */
[----:B------:R-:W-:-:S00]  /*01e0*/  NOP ;  /* 0x0000000000007918 */ /* 0x000fc00000000000 */
[----:B------:R-:W-:-:S00]  /*01f0*/  NOP ;  /* 0x0000000000007918 */ /* 0x000fc00000000000 */
.L_x_3:


//--------------------- .text._Z15add_kernel_fp16PK6__halfS1_PS_i --------------------------
	.section	.text._Z15add_kernel_fp16PK6__halfS1_PS_i,"ax",@progbits
	.align	128
        .global         _Z15add_kernel_fp16PK6__halfS1_PS_i
        .type           _Z15add_kernel_fp16PK6__halfS1_PS_i,@function
        .size           _Z15add_kernel_fp16PK6__halfS1_PS_i,(.L_x_4 - _Z15add_kernel_fp16PK6__halfS1_PS_i)
        .other          _Z15add_kernel_fp16PK6__halfS1_PS_i,@"STO_CUDA_ENTRY STV_DEFAULT"
_Z15add_kernel_fp16PK6__halfS1_PS_i:
.text._Z15add_kernel_fp16PK6__halfS1_PS_i:
        /* <DEDUP_REMOVED lines=12> */
[----:B0-----:R-:W-:-:S06]  /*00c0*/  IMAD.WIDE R2, R9, 0x2, R2 ;  /* 0x0000000209027825 */ /* 0x001fcc00078e0202 */
[----:B-1----:R-:W4:Y:S01]  /*00d0*/  LDG.E.U16 R2, desc[UR4][R2.64] ;  /* 0x0000000402027981 */ /* 0x002f22000c1e1500 */
[----:B--2---:R-:W-:-:S06]  /*00e0*/  IMAD.WIDE R4, R9, 0x2, R4 ;  /* 0x0000000209047825 */ /* 0x004fcc00078e0204 */
[----:B------:R-:W4:Y:S01]  /*00f0*/  LDG.E.U16 R5, desc[UR4][R4.64] ;  /* 0x0000000404057981 */ /* 0x000f22000c1e1500 */
[----:B---3--:R-:W-:-:S04]  /*0100*/  IMAD.WIDE R6, R9, 0x2, R6 ;  /* 0x0000000209067825 */ /* 0x008fc800078e0206 */
[----:B----4-:R-:W-:-:S05]  /*0110*/  HADD2 R5, R2.H0_H0, R5.H0_H0 ;  /* 0x2000000502057230 */ /* 0x010fca0000000800 */
[----:B------:R-:W-:Y:S01]  /*0120*/  STG.E.U16 desc[UR4][R6.64], R5 ;  /* 0x0000000506007986 */ /* 0x000fe2000c101504 */
[----:B------:R-:W-:Y:S05]  /*0130*/  EXIT ;  /* 0x000000000000794d */ /* 0x000fea0003800000 */
.L_x_1:
        /* <DEDUP_REMOVED lines=12> */
.L_x_4:


//--------------------- .text._Z20multiply_kernel_fp16PK6__halfS1_PS_i --------------------------
	.section	.text._Z20multiply_kernel_fp16PK6__halfS1_PS_i,"ax",@progbits
	.align	128
        .global         _Z20multiply_kernel_fp16PK6__halfS1_PS_i
        .type           _Z20multiply_kernel_fp16PK6__halfS1_PS_i,@function
        .size           _Z20multiply_kernel_fp16PK6__halfS1_PS_i,(.L_x_5 - _Z20multiply_kernel_fp16PK6__halfS1_PS_i)
        .other          _Z20multiply_kernel_fp16PK6__halfS1_PS_i,@"STO_CUDA_ENTRY STV_DEFAULT"
_Z20multiply_kernel_fp16PK6__halfS1_PS_i:
.text._Z20multiply_kernel_fp16PK6__halfS1_PS_i:
        /* <DEDUP_REMOVED lines=17> */
[----:B----4-:R-:W-:-:S05]  /*0110*/  HMUL2 R5, R2.H0_H0, R5.H0_H0 ;  /* 0x2000000502057232 */ /* 0x010fca0000000800 */
[----:B------:R-:W-:Y:S01]  /*0120*/  STG.E.U16 desc[UR4][R6.64], R5 ;  /* 0x0000000506007986 */ /* 0x000fe2000c101504 */
[----:B------:R-:W-:Y:S05]  /*0130*/  EXIT ;  /* 0x000000000000794d */ /* 0x000fea0003800000 */
.L_x_2:
        /* <DEDUP_REMOVED lines=12> */
.L_x_5:


//--------------------- .nv.shared.reserved.0     --------------------------
	.section	.nv.shared.reserved.0,"aw",@nobits
	.weak		__nv_reservedSMEM_offset_0_alias
	.size		__nv_reservedSMEM_offset_0_alias, 0, 64
	.other		__nv_reservedSMEM_offset_0_alias,@"STO_CUDA_RESERVED_SHARED STV_DEFAULT"
__nv_reservedSMEM_offset_0_alias:
	.zero		0
	.zero		64


//--------------------- .nv.constant0._Z21fma_fused_kernel_fp16PK6__halfS1_S1_PS_i --------------------------
	.section	.nv.constant0._Z21fma_fused_kernel_fp16PK6__halfS1_S1_PS_i,"a",@progbits
	.sectionflags	@""
	.align	4
.nv.constant0._Z21fma_fused_kernel_fp16PK6__halfS1_S1_PS_i:
	.zero		932


//--------------------- .nv.constant0._Z15add_kernel_fp16PK6__halfS1_PS_i --------------------------
	.section	.nv.constant0._Z15add_kernel_fp16PK6__halfS1_PS_i,"a",@progbits
	.sectionflags	@""
	.align	4
.nv.constant0._Z15add_kernel_fp16PK6__halfS1_PS_i:
	.zero		924


//--------------------- .nv.constant0._Z20multiply_kernel_fp16PK6__halfS1_PS_i --------------------------
	.section	.nv.constant0._Z20multiply_kernel_fp16PK6__halfS1_PS_i,"a",@progbits
	.sectionflags	@""
	.align	4
.nv.constant0._Z20multiply_kernel_fp16PK6__halfS1_PS_i:
	.zero		924


//--------------------- SYMBOLS --------------------------

	.type		.nv.reservedSmem.offset0,@object
	.size		.nv.reservedSmem.offset0,0x4
